	.headerflags	@"EF_CUDA_TEXMODE_UNIFIED EF_CUDA_64BIT_ADDRESS EF_CUDA_ACCELERATORS EF_CUDA_SM90 EF_CUDA_VIRTUAL_SM(EF_CUDA_SM90)"
	.elftype	@"ET_EXEC"


//--------------------- .nv.info                  --------------------------
	.section	.nv.info,"",@"SHT_CUDA_INFO"
	.align	4


	//----- nvinfo : EIATTR_REGCOUNT
	.align		4
        /*0000*/ 	.byte	0x04, 0x2f
        /*0002*/ 	.short	(.L_1 - .L_0)
	.align		4
.L_0:
        /*0004*/ 	.word	index@(triton_poi_fused__unsafe_index_add_convolution_mul_relu_sub_40)
        /*0008*/ 	.word	0x00000020


	//----- nvinfo : EIATTR_MIN_STACK_SIZE
	.align		4
.L_1:
        /*000c*/ 	.byte	0x04, 0x12
        /*000e*/ 	.short	(.L_3 - .L_2)
	.align		4
.L_2:
        /*0010*/ 	.word	index@(triton_poi_fused__unsafe_index_add_convolution_mul_relu_sub_40)
        /*0014*/ 	.word	0x00000000


	//----- nvinfo : EIATTR_FRAME_SIZE
	.align		4
.L_3:
        /*0018*/ 	.byte	0x04, 0x11
        /*001a*/ 	.short	(.L_5 - .L_4)
	.align		4
.L_4:
        /*001c*/ 	.word	index@(triton_poi_fused__unsafe_index_add_convolution_mul_relu_sub_40)
        /*0020*/ 	.word	0x00000000


	//----- nvinfo : EIATTR_MIN_STACK_SIZE
	.align		4
.L_5:
        /*0024*/ 	.byte	0x04, 0x12
        /*0026*/ 	.short	(.L_7 - .L_6)
	.align		4
.L_6:
        /*0028*/ 	.word	index@(triton_poi_fused__unsafe_index_add_convolution_mul_relu_sub_40)
        /*002c*/ 	.word	0x00000000
.L_7:


//--------------------- .nv.info.triton_poi_fused__unsafe_index_add_convolution_mul_relu_sub_40 --------------------------
	.section	.nv.info.triton_poi_fused__unsafe_index_add_convolution_mul_relu_sub_40,"",@"SHT_CUDA_INFO"
	.sectionflags	@""
	.align	4


	//----- nvinfo : EIATTR_CUDA_API_VERSION
	.align		4
        /*0000*/ 	.byte	0x04, 0x37
        /*0002*/ 	.short	(.L_9 - .L_8)
.L_8:
        /*0004*/ 	.word	0x0000007c


	//----- nvinfo : EIATTR_KPARAM_INFO
	.align		4
.L_9:
        /*0008*/ 	.byte	0x04, 0x17
        /*000a*/ 	.short	(.L_11 - .L_10)
.L_10:
        /*000c*/ 	.word	0x00000000
        /*0010*/ 	.short	0x000f
        /*0012*/ 	.short	0x0078
        /*0014*/ 	.byte	0x00, 0xf0, 0x11, 0x00


	//----- nvinfo : EIATTR_KPARAM_INFO
	.align		4
.L_11:
        /*0018*/ 	.byte	0x04, 0x17
        /*001a*/ 	.short	(.L_13 - .L_12)
.L_12:
        /*001c*/ 	.word	0x00000000
        /*0020*/ 	.short	0x000e
        /*0022*/ 	.short	0x0070
        /*0024*/ 	.byte	0x00, 0xf4, 0x21, 0x00


	//----- nvinfo : EIATTR_KPARAM_INFO
	.align		4
.L_13:
        /*0028*/ 	.byte	0x04, 0x17
        /*002a*/ 	.short	(.L_15 - .L_14)
.L_14:
        /*002c*/ 	.word	0x00000000
        /*0030*/ 	.short	0x000d
        /*0032*/ 	.short	0x0068
        /*0034*/ 	.byte	0x00, 0xf4, 0x21, 0x00


	//----- nvinfo : EIATTR_KPARAM_INFO
	.align		4
.L_15:
        /*0038*/ 	.byte	0x04, 0x17
        /*003a*/ 	.short	(.L_17 - .L_16)
.L_16:
        /*003c*/ 	.word	0x00000000
        /*0040*/ 	.short	0x000c
        /*0042*/ 	.short	0x0060
        /*0044*/ 	.byte	0x00, 0xf4, 0x21, 0x00


	//----- nvinfo : EIATTR_KPARAM_INFO
	.align		4
.L_17:
        /*0048*/ 	.byte	0x04, 0x17
        /*004a*/ 	.short	(.L_19 - .L_18)
.L_18:
        /*004c*/ 	.word	0x00000000
        /*0050*/ 	.short	0x000b
        /*0052*/ 	.short	0x0058
        /*0054*/ 	.byte	0x00, 0xf4, 0x21, 0x00


	//----- nvinfo : EIATTR_KPARAM_INFO
	.align		4
.L_19:
        /*0058*/ 	.byte	0x04, 0x17
        /*005a*/ 	.short	(.L_21 - .L_20)
.L_20:
        /*005c*/ 	.word	0x00000000
        /*0060*/ 	.short	0x000a
        /*0062*/ 	.short	0x0050
        /*0064*/ 	.byte	0x00, 0xf4, 0x21, 0x00


	//----- nvinfo : EIATTR_KPARAM_INFO
	.align		4
.L_21:
        /*0068*/ 	.byte	0x04, 0x17
        /*006a*/ 	.short	(.L_23 - .L_22)
.L_22:
        /*006c*/ 	.word	0x00000000
        /*0070*/ 	.short	0x0009
        /*0072*/ 	.short	0x0048
        /*0074*/ 	.byte	0x00, 0xf4, 0x21, 0x00


	//----- nvinfo : EIATTR_KPARAM_INFO
	.align		4
.L_23:
        /*0078*/ 	.byte	0x04, 0x17
        /*007a*/ 	.short	(.L_25 - .L_24)
.L_24:
        /*007c*/ 	.word	0x00000000
        /*0080*/ 	.short	0x0008
        /*0082*/ 	.short	0x0040
        /*0084*/ 	.byte	0x00, 0xf4, 0x21, 0x00


	//----- nvinfo : EIATTR_KPARAM_INFO
	.align		4
.L_25:
        /*0088*/ 	.byte	0x04, 0x17
        /*008a*/ 	.short	(.L_27 - .L_26)
.L_26:
        /*008c*/ 	.word	0x00000000
        /*0090*/ 	.short	0x0007
        /*0092*/ 	.short	0x0038
        /*0094*/ 	.byte	0x00, 0xf4, 0x21, 0x00


	//----- nvinfo : EIATTR_KPARAM_INFO
	.align		4
.L_27:
        /*0098*/ 	.byte	0x04, 0x17
        /*009a*/ 	.short	(.L_29 - .L_28)
.L_28:
        /*009c*/ 	.word	0x00000000
        /*00a0*/ 	.short	0x0006
        /*00a2*/ 	.short	0x0030
        /*00a4*/ 	.byte	0x00, 0xf4, 0x21, 0x00


	//----- nvinfo : EIATTR_KPARAM_INFO
	.align		4
.L_29:
        /*00a8*/ 	.byte	0x04, 0x17
        /*00aa*/ 	.short	(.L_31 - .L_30)
.L_30:
        /*00ac*/ 	.word	0x00000000
        /*00b0*/ 	.short	0x0005
        /*00b2*/ 	.short	0x0028
        /*00b4*/ 	.byte	0x00, 0xf4, 0x21, 0x00


	//----- nvinfo : EIATTR_KPARAM_INFO
	.align		4
.L_31:
        /*00b8*/ 	.byte	0x04, 0x17
        /*00ba*/ 	.short	(.L_33 - .L_32)
.L_32:
        /*00bc*/ 	.word	0x00000000
        /*00c0*/ 	.short	0x0004
        /*00c2*/ 	.short	0x0020
        /*00c4*/ 	.byte	0x00, 0xf4, 0x21, 0x00


	//----- nvinfo : EIATTR_KPARAM_INFO
	.align		4
.L_33:
        /*00c8*/ 	.byte	0x04, 0x17
        /*00ca*/ 	.short	(.L_35 - .L_34)
.L_34:
        /*00cc*/ 	.word	0x00000000
        /*00d0*/ 	.short	0x0003
        /*00d2*/ 	.short	0x0018
        /*00d4*/ 	.byte	0x00, 0xf4, 0x21, 0x00


	//----- nvinfo : EIATTR_KPARAM_INFO
	.align		4
.L_35:
        /*00d8*/ 	.byte	0x04, 0x17
        /*00da*/ 	.short	(.L_37 - .L_36)
.L_36:
        /*00dc*/ 	.word	0x00000000
        /*00e0*/ 	.short	0x0002
        /*00e2*/ 	.short	0x0010
        /*00e4*/ 	.byte	0x00, 0xf4, 0x21, 0x00


	//----- nvinfo : EIATTR_KPARAM_INFO
	.align		4
.L_37:
        /*00e8*/ 	.byte	0x04, 0x17
        /*00ea*/ 	.short	(.L_39 - .L_38)
.L_38:
        /*00ec*/ 	.word	0x00000000
        /*00f0*/ 	.short	0x0001
        /*00f2*/ 	.short	0x0008
        /*00f4*/ 	.byte	0x00, 0xf4, 0x21, 0x00


	//----- nvinfo : EIATTR_KPARAM_INFO
	.align		4
.L_39:
        /*00f8*/ 	.byte	0x04, 0x17
        /*00fa*/ 	.short	(.L_41 - .L_40)
.L_40:
        /*00fc*/ 	.word	0x00000000
        /*0100*/ 	.short	0x0000
        /*0102*/ 	.short	0x0000
        /*0104*/ 	.byte	0x00, 0xf4, 0x21, 0x00


	//----- nvinfo : EIATTR_SPARSE_MMA_MASK
	.align		4
.L_41:
        /*0108*/ 	.byte	0x03, 0x50
        /*010a*/ 	.short	0x0000


	//----- nvinfo : EIATTR_MAXREG_COUNT
	.align		4
        /*010c*/ 	.byte	0x03, 0x1b
        /*010e*/ 	.short	0x00ff


	//----- nvinfo : EIATTR_EXIT_INSTR_OFFSETS
	.align		4
        /*0110*/ 	.byte	0x04, 0x1c
        /*0112*/ 	.short	(.L_43 - .L_42)


	//   ....[0]....
.L_42:
        /*0114*/ 	.word	0x00000b70


	//----- nvinfo : EIATTR_REQNTID
	.align		4
.L_43:
        /*0118*/ 	.byte	0x04, 0x10
        /*011a*/ 	.short	(.L_45 - .L_44)
.L_44:
        /*011c*/ 	.word	0x00000080
        /*0120*/ 	.word	0x00000001
        /*0124*/ 	.word	0x00000001


	//----- nvinfo : EIATTR_CBANK_PARAM_SIZE
	.align		4
.L_45:
        /*0128*/ 	.byte	0x03, 0x19
        /*012a*/ 	.short	0x007c


	//----- nvinfo : EIATTR_PARAM_CBANK
	.align		4
        /*012c*/ 	.byte	0x04, 0x0a
        /*012e*/ 	.short	(.L_47 - .L_46)
	.align		4
.L_46:
        /*0130*/ 	.word	index@(.nv.constant0.triton_poi_fused__unsafe_index_add_convolution_mul_relu_sub_40)
        /*0134*/ 	.short	0x0210
        /*0136*/ 	.short	0x007c


	//----- nvinfo : EIATTR_SW_WAR
	.align		4
.L_47:
        /*0138*/ 	.byte	0x04, 0x36
        /*013a*/ 	.short	(.L_49 - .L_48)
.L_48:
        /*013c*/ 	.word	0x00000008
.L_49:


//--------------------- .nv.callgraph             --------------------------
	.section	.nv.callgraph,"",@"SHT_CUDA_CALLGRAPH"
	.align	4
	.sectionentsize	8
	.align		4
        /*0000*/ 	.word	0x00000000
	.align		4
        /*0004*/ 	.word	0xffffffff
	.align		4
        /*0008*/ 	.word	0x00000000
	.align		4
        /*000c*/ 	.word	0xfffffffe
	.align		4
        /*0010*/ 	.word	0x00000000
	.align		4
        /*0014*/ 	.word	0xfffffffd
	.align		4
        /*0018*/ 	.word	0x00000000
	.align		4
        /*001c*/ 	.word	0xfffffffc


//--------------------- .text.triton_poi_fused__unsafe_index_add_convolution_mul_relu_sub_40 --------------------------
	.section	.text.triton_poi_fused__unsafe_index_add_convolution_mul_relu_sub_40,"ax",@progbits
	.align	128
        .global         triton_poi_fused__unsafe_index_add_convolution_mul_relu_sub_40
        .type           triton_poi_fused__unsafe_index_add_convolution_mul_relu_sub_40,@function
        .size           triton_poi_fused__unsafe_index_add_convolution_mul_relu_sub_40,(.L_x_1 - triton_poi_fused__unsafe_index_add_convolution_mul_relu_sub_40)
        .other          triton_poi_fused__unsafe_index_add_convolution_mul_relu_sub_40,@"STO_CUDA_ENTRY STV_DEFAULT"
triton_poi_fused__unsafe_index_add_convolution_mul_relu_sub_40:
.text.triton_poi_fused__unsafe_index_add_convolution_mul_relu_sub_40:
[----:B------:R-:W-:Y:S01]  /*0000*/  LDC R1, c[0x0][0x28] ;  /* 0x00000a00ff017b82 */ /* 0x000fe20000000800 */
[----:B------:R-:W1:Y:S07]  /*0010*/  S2R R3, SR_TID.X ;  /* 0x0000000000037919 */ /* 0x000e6e0000002100 */
[----:B------:R-:W2:Y:S01]  /*0020*/  LDC.64 R12, c[0x0][0x210] ;  /* 0x00008400ff0c7b82 */ /* 0x000ea20000000a00 */
[----:B------:R-:W-:Y:S01]  /*0030*/  ULDC.64 UR4, c[0x0][0x208] ;  /* 0x0000820000047ab9 */ /* 0x000fe20000000a00 */
[----:B------:R-:W-:Y:S01]  /*0040*/  ULDC.64 UR6, c[0x0][0x220] ;  /* 0x0000880000067ab9 */ /* 0x000fe20000000a00 */
[----:B------:R-:W3:Y:S01]  /*0050*/  S2R R0, SR_CTAID.X ;  /* 0x0000000000007919 */ /* 0x000ee20000002500 */
[----:B------:R-:W-:Y:S01]  /*0060*/  ULDC.64 UR8, c[0x0][0x250] ;  /* 0x0000940000087ab9 */ /* 0x000fe20000000a00 */
[----:B------:R-:W-:-:S03]  /*0070*/  ULDC.64 UR10, c[0x0][0x260] ;  /* 0x00009800000a7ab9 */ /* 0x000fc60000000a00 */
[----:B------:R-:W4:Y:S08]  /*0080*/  LDC.64 R10, c[0x0][0x218] ;  /* 0x00008600ff0a7b82 */ /* 0x000f300000000a00 */
[----:B------:R-:W5:Y:S01]  /*0090*/  LDC.64 R8, c[0x0][0x240] ;  /* 0x00009000ff087b82 */ /* 0x000f620000000a00 */
[----:B-1----:R-:W-:-:S05]  /*00a0*/  LOP3.LUT R3, R3, 0x7f, RZ, 0xc0, !PT ;  /* 0x0000007f03037812 */ /* 0x002fca00078ec0ff */
[----:B---3--:R-:W-:-:S05]  /*00b0*/  IMAD R4, R0, 0x80, R3 ;  /* 0x0000008000047824 */ /* 0x008fca00078e0203 */
[----:B------:R-:W-:-:S04]  /*00c0*/  SHF.R.S32.HI R3, RZ, 0x1f, R4 ;  /* 0x0000001fff037819 */ /* 0x000fc80000011404 */
[----:B------:R-:W-:-:S04]  /*00d0*/  LEA.HI R3, R3, R4, RZ, 0x6 ;  /* 0x0000000403037211 */ /* 0x000fc800078f30ff */
[----:B------:R-:W-:Y:S02]  /*00e0*/  SHF.R.S32.HI R6, RZ, 0x6, R3 ;  /* 0x00000006ff067819 */ /* 0x000fe40000011403 */
[----:B------:R-:W-:Y:S02]  /*00f0*/  LOP3.LUT R23, R3, 0xffffffc0, RZ, 0xc0, !PT ;  /* 0xffffffc003177812 */ /* 0x000fe400078ec0ff */
[----:B------:R-:W-:-:S03]  /*0100*/  LEA.HI R2, R6, R6, RZ, 0x6 ;  /* 0x0000000606027211 */ /* 0x000fc600078f30ff */
[----:B------:R-:W-:Y:S01]  /*0110*/  IMAD.IADD R23, R4, 0x1, -R23 ;  /* 0x0000000104177824 */ /* 0x000fe200078e0a17 */
[----:B------:R-:W-:Y:S02]  /*0120*/  LOP3.LUT R5, R2, 0xffffffc0, RZ, 0xc0, !PT ;  /* 0xffffffc002057812 */ /* 0x000fe400078ec0ff */
[----:B------:R-:W1:Y:S03]  /*0130*/  LDC.64 R2, c[0x0][0x230] ;  /* 0x00008c00ff027b82 */ /* 0x000e660000000a00 */
[----:B------:R-:W-:-:S04]  /*0140*/  IMAD.IADD R6, R6, 0x1, -R5 ;  /* 0x0000000106067824 */ /* 0x000fc800078e0a05 */
[----:B--2---:R-:W-:-:S04]  /*0150*/  IMAD.WIDE R12, R6, 0x8, R12 ;  /* 0x00000008060c7825 */ /* 0x004fc800078e020c */
[----:B----4-:R-:W-:Y:S02]  /*0160*/  IMAD.WIDE R10, R23, 0x8, R10 ;  /* 0x00000008170a7825 */ /* 0x010fe400078e020a */
[----:B------:R-:W2:Y:S04]  /*0170*/  LDG.E.EL.64 R12, desc[UR4][R12.64] ;  /* 0x000000040c0c7981 */ /* 0x000ea8000c2e1b00 */
[----:B------:R-:W3:Y:S01]  /*0180*/  LDG.E.EL.64 R10, desc[UR4][R10.64] ;  /* 0x000000040a0a7981 */ /* 0x000ee2000c2e1b00 */
[----:B-----5:R-:W-:-:S06]  /*0190*/  IMAD.WIDE R8, R6, 0x8, R8 ;  /* 0x0000000806087825 */ /* 0x020fcc00078e0208 */
[----:B------:R-:W4:Y:S01]  /*01a0*/  LDG.E.EL.64 R8, desc[UR4][R8.64] ;  /* 0x0000000408087981 */ /* 0x000f22000c2e1b00 */
[----:B-1----:R-:W-:-:S06]  /*01b0*/  IMAD.WIDE R2, R23, 0x8, R2 ;  /* 0x0000000817027825 */ /* 0x002fcc00078e0202 */
[----:B------:R-:W5:Y:S01]  /*01c0*/  LDG.E.EL.64 R2, desc[UR4][R2.64] ;  /* 0x0000000402027981 */ /* 0x000f62000c2e1b00 */
[----:B------:R-:W-:-:S04]  /*01d0*/  SHF.R.S32.HI R5, RZ, 0x18, R0 ;  /* 0x00000018ff057819 */ /* 0x000fc80000011400 */
[----:B------:R-:W-:-:S04]  /*01e0*/  SGXT R5, R5, 0x1 ;  /* 0x000000010505781a */ /* 0x000fc80000000200 */
[----:B------:R-:W-:-:S04]  /*01f0*/  LEA.HI R5, R5, R4, RZ, 0xc ;  /* 0x0000000405057211 */ /* 0x000fc800078f60ff */
[----:B------:R-:W-:-:S05]  /*0200*/  SHF.R.S32.HI R5, RZ, 0xc, R5 ;  /* 0x0000000cff057819 */ /* 0x000fca0000011405 */
[----:B------:R-:W-:-:S05]  /*0210*/  IMAD.SHL.U32 R16, R5, 0x10, RZ ;  /* 0x0000001005107824 */ /* 0x000fca00078e00ff */
[----:B------:R-:W-:Y:S01]  /*0220*/  SHF.R.S32.HI R15, RZ, 0x1f, R16 ;  /* 0x0000001fff0f7819 */ /* 0x000fe20000011410 */
[----:B------:R-:W1:Y:S02]  /*0230*/  LDC.64 R28, c[0x0][0x228] ;  /* 0x00008a00ff1c7b82 */ /* 0x000e640000000a00 */
[----:B-1----:R-:W5:Y:S01]  /*0240*/  LDG.E R26, desc[UR4][R28.64] ;  /* 0x000000041c1a7981 */ /* 0x002f62000c1e1900 */
[----:B--2---:R-:W-:-:S04]  /*0250*/  SHF.R.U32.HI R7, RZ, 0x1d, R13 ;  /* 0x0000001dff077819 */ /* 0x004fc8000001160d */
[----:B------:R-:W-:Y:S02]  /*0260*/  LOP3.LUT R7, R7, 0x4, RZ, 0xc0, !PT ;  /* 0x0000000407077812 */ /* 0x000fe400078ec0ff */
[----:B---3--:R-:W-:Y:S02]  /*0270*/  SHF.R.U32.HI R17, RZ, 0x1d, R11 ;  /* 0x0000001dff117819 */ /* 0x008fe4000001160b */
[----:B------:R-:W-:Y:S02]  /*0280*/  IADD3 R7, P0, R12, R7, RZ ;  /* 0x000000070c077210 */ /* 0x000fe40007f1e0ff */
[----:B------:R-:W-:-:S03]  /*0290*/  LOP3.LUT R17, R17, 0x4, RZ, 0xc0, !PT ;  /* 0x0000000411117812 */ /* 0x000fc600078ec0ff */
[----:B------:R-:W-:Y:S01]  /*02a0*/  IMAD.X R12, RZ, RZ, R13, P0 ;  /* 0x000000ffff0c7224 */ /* 0x000fe200000e060d */
[----:B------:R-:W-:Y:S02]  /*02b0*/  IADD3 R17, P0, R10, R17, RZ ;  /* 0x000000110a117210 */ /* 0x000fe40007f1e0ff */
[----:B------:R-:W-:-:S03]  /*02c0*/  LEA R14, P1, R7, R16, 0x2 ;  /* 0x00000010070e7211 */ /* 0x000fc600078210ff */
[----:B------:R-:W-:Y:S01]  /*02d0*/  IMAD.X R18, RZ, RZ, R11, P0 ;  /* 0x000000ffff127224 */ /* 0x000fe200000e060b */
[----:B------:R-:W-:Y:S02]  /*02e0*/  LEA.HI.X R7, R7, R15, R12, 0x2, P1 ;  /* 0x0000000f07077211 */ /* 0x000fe400008f140c */
[----:B------:R-:W-:-:S05]  /*02f0*/  IADD3 R0, P0, R14, R17, RZ ;  /* 0x000000110e007210 */ /* 0x000fca0007f1e0ff */
[----:B------:R-:W-:Y:S02]  /*0300*/  IMAD.X R5, R7, 0x1, R18, P0 ;  /* 0x0000000107057824 */ /* 0x000fe400000e0612 */
[C---:B------:R-:W-:Y:S01]  /*0310*/  IMAD.SHL.U32 R12, R0.reuse, 0x4, RZ ;  /* 0x00000004000c7824 */ /* 0x040fe200078e00ff */
[----:B----4-:R-:W-:Y:S02]  /*0320*/  SHF.R.U32.HI R19, RZ, 0x1d, R9 ;  /* 0x0000001dff137819 */ /* 0x010fe40000011609 */
[----:B------:R-:W-:Y:S02]  /*0330*/  SHF.L.U64.HI R0, R0, 0x2, R5 ;  /* 0x0000000200007819 */ /* 0x000fe40000010205 */
[----:B------:R-:W-:Y:S02]  /*0340*/  IADD3 R20, P0, R12, UR6, RZ ;  /* 0x000000060c147c10 */ /* 0x000fe4000ff1e0ff */
[----:B------:R-:W-:Y:S02]  /*0350*/  IADD3 R10, P1, R12, UR8, RZ ;  /* 0x000000080c0a7c10 */ /* 0x000fe4000ff3e0ff */
[----:B------:R-:W-:-:S02]  /*0360*/  IADD3.X R21, R0, UR7, RZ, P0, !PT ;  /* 0x0000000700157c10 */ /* 0x000fc400087fe4ff */
[----:B------:R-:W-:Y:S02]  /*0370*/  IADD3 R12, P0, R12, UR10, RZ ;  /* 0x0000000a0c0c7c10 */ /* 0x000fe4000ff1e0ff */
[----:B------:R-:W-:Y:S01]  /*0380*/  LOP3.LUT R19, R19, 0x4, RZ, 0xc0, !PT ;  /* 0x0000000413137812 */ /* 0x000fe200078ec0ff */
[----:B------:R1:W2:Y:S01]  /*0390*/  LDG.E.EL R25, desc[UR4][R20.64] ;  /* 0x0000000414197981 */ /* 0x0002a2000c2e1900 */
[----:B------:R-:W-:Y:S02]  /*03a0*/  IADD3.X R13, R0, UR11, RZ, P0, !PT ;  /* 0x0000000b000d7c10 */ /* 0x000fe400087fe4ff */
[----:B------:R-:W-:Y:S02]  /*03b0*/  IADD3 R8, P0, R8, R19, RZ ;  /* 0x0000001308087210 */ /* 0x000fe40007f1e0ff */
[----:B-----5:R-:W-:-:S03]  /*03c0*/  SHF.R.U32.HI R27, RZ, 0x1d, R3 ;  /* 0x0000001dff1b7819 */ /* 0x020fc60000011603 */
[----:B------:R-:W-:Y:S02]  /*03d0*/  IMAD.X R19, RZ, RZ, R9, P0 ;  /* 0x000000ffff137224 */ /* 0x000fe400000e0609 */
[C---:B------:R-:W-:Y:S01]  /*03e0*/  IMAD.SHL.U32 R9, R8.reuse, 0x4, RZ ;  /* 0x0000000408097824 */ /* 0x040fe200078e00ff */
[----:B------:R-:W-:Y:S02]  /*03f0*/  LOP3.LUT R27, R27, 0x4, RZ, 0xc0, !PT ;  /* 0x000000041b1b7812 */ /* 0x000fe400078ec0ff */
[----:B------:R-:W-:Y:S02]  /*0400*/  IADD3.X R11, R0, UR9, RZ, P1, !PT ;  /* 0x00000009000b7c10 */ /* 0x000fe40008ffe4ff */
[--C-:B------:R-:W-:Y:S01]  /*0410*/  IADD3 R17, P1, P2, R9, R17, R16.reuse ;  /* 0x0000001109117210 */ /* 0x100fe20007a3e010 */
[----:B------:R-:W3:Y:S01]  /*0420*/  LDG.E.EL R0, desc[UR4][R12.64] ;  /* 0x000000040c007981 */ /* 0x000ee2000c2e1900 */
[----:B------:R-:W-:Y:S02]  /*0430*/  SHF.L.U64.HI R8, R8, 0x2, R19 ;  /* 0x0000000208087819 */ /* 0x000fe40000010213 */
[----:B------:R-:W-:Y:S01]  /*0440*/  IADD3 R27, P0, R2, R27, RZ ;  /* 0x0000001b021b7210 */ /* 0x000fe20007f1e0ff */
[----:B------:R-:W-:Y:S01]  /*0450*/  IMAD.SHL.U32 R24, R17, 0x4, RZ ;  /* 0x0000000411187824 */ /* 0x000fe200078e00ff */
[----:B------:R-:W-:Y:S01]  /*0460*/  IADD3.X R18, R8, R18, R15, P1, P2 ;  /* 0x0000001208127210 */ /* 0x000fe20000fe440f */
[----:B------:R4:W5:Y:S01]  /*0470*/  LDG.E.EL R5, desc[UR4][R10.64] ;  /* 0x000000040a057981 */ /* 0x000962000c2e1900 */
[----:B------:R-:W-:Y:S01]  /*0480*/  IADD3 R2, P3, P4, R9, R27, R16 ;  /* 0x0000001b09027210 */ /* 0x000fe20007c7e010 */
[----:B-1----:R-:W-:Y:S01]  /*0490*/  IMAD.X R20, RZ, RZ, R3, P0 ;  /* 0x000000ffff147224 */ /* 0x002fe200000e0603 */
[----:B------:R-:W-:-:S02]  /*04a0*/  IADD3 R9, P0, R27, R14, RZ ;  /* 0x0000000e1b097210 */ /* 0x000fc40007f1e0ff */
[----:B------:R-:W-:Y:S02]  /*04b0*/  SHF.L.U64.HI R27, R17, 0x2, R18 ;  /* 0x00000002111b7819 */ /* 0x000fe40000010212 */
[----:B------:R-:W-:Y:S01]  /*04c0*/  IADD3 R18, P1, R24, UR6, RZ ;  /* 0x0000000618127c10 */ /* 0x000fe2000ff3e0ff */
[----:B0---4-:R-:W0:Y:S03]  /*04d0*/  LDC.64 R10, c[0x0][0x238] ;  /* 0x00008e00ff0a7b82 */ /* 0x011e260000000a00 */
[----:B------:R-:W-:Y:S02]  /*04e0*/  IADD3.X R19, R27, UR7, RZ, P1, !PT ;  /* 0x000000071b137c10 */ /* 0x000fe40008ffe4ff */
[----:B------:R-:W-:Y:S01]  /*04f0*/  IADD3.X R15, R8, R20, R15, P3, P4 ;  /* 0x00000014080f7210 */ /* 0x000fe20001fe840f */
[----:B------:R-:W-:Y:S02]  /*0500*/  IMAD.X R8, R20, 0x1, R7, P0 ;  /* 0x0000000114087824 */ /* 0x000fe400000e0607 */
[----:B------:R1:W4:Y:S01]  /*0510*/  LDG.E.EL R3, desc[UR4][R18.64] ;  /* 0x0000000412037981 */ /* 0x000322000c2e1900 */
[C---:B------:R-:W-:Y:S01]  /*0520*/  SHF.L.U64.HI R7, R2.reuse, 0x2, R15 ;  /* 0x0000000202077819 */ /* 0x040fe2000001020f */
[----:B------:R-:W-:Y:S01]  /*0530*/  IMAD.SHL.U32 R2, R2, 0x4, RZ ;  /* 0x0000000402027824 */ /* 0x000fe200078e00ff */
[C---:B------:R-:W-:Y:S01]  /*0540*/  SHF.L.U64.HI R8, R9.reuse, 0x2, R8 ;  /* 0x0000000209087819 */ /* 0x040fe20000010208 */
[----:B------:R-:W0:Y:S01]  /*0550*/  LDC.64 R12, c[0x0][0x258] ;  /* 0x00009600ff0c7b82 */ /* 0x000e220000000a00 */
[----:B------:R-:W-:-:S07]  /*0560*/  IMAD.SHL.U32 R9, R9, 0x4, RZ ;  /* 0x0000000409097824 */ /* 0x000fce00078e00ff */
[----:B-1----:R-:W1:Y:S01]  /*0570*/  LDC.64 R18, c[0x0][0x268] ;  /* 0x00009a00ff127b82 */ /* 0x002e620000000a00 */
[----:B------:R-:W-:Y:S02]  /*0580*/  IADD3 R14, P1, R2, UR6, RZ ;  /* 0x00000006020e7c10 */ /* 0x000fe4000ff3e0ff */
[----:B------:R-:W-:Y:S02]  /*0590*/  IADD3 R16, P0, R9, UR6, RZ ;  /* 0x0000000609107c10 */ /* 0x000fe4000ff1e0ff */
[----:B------:R-:W-:Y:S02]  /*05a0*/  IADD3.X R15, R7, UR7, RZ, P1, !PT ;  /* 0x00000007070f7c10 */ /* 0x000fe40008ffe4ff */
[----:B------:R-:W-:Y:S02]  /*05b0*/  IADD3.X R17, R8, UR7, RZ, P0, !PT ;  /* 0x0000000708117c10 */ /* 0x000fe400087fe4ff */
[----:B------:R-:W-:Y:S02]  /*05c0*/  IADD3 R20, P1, R24, UR8, RZ ;  /* 0x0000000818147c10 */ /* 0x000fe4000ff3e0ff */
[----:B------:R-:W-:Y:S01]  /*05d0*/  IADD3 R28, P0, R9, UR8, RZ ;  /* 0x00000008091c7c10 */ /* 0x000fe2000ff1e0ff */
[----:B------:R-:W2:Y:S01]  /*05e0*/  LDG.E.EL R15, desc[UR4][R14.64] ;  /* 0x000000040e0f7981 */ /* 0x000ea2000c2e1900 */
[----:B------:R-:W-:Y:S01]  /*05f0*/  IADD3.X R21, R27, UR9, RZ, P1, !PT ;  /* 0x000000091b157c10 */ /* 0x000fe20008ffe4ff */
[----:B0-----:R-:W-:Y:S01]  /*0600*/  IMAD.WIDE R10, R23, 0x4, R10 ;  /* 0x00000004170a7825 */ /* 0x001fe200078e020a */
[----:B------:R-:W-:Y:S01]  /*0610*/  IADD3.X R29, R8, UR9, RZ, P0, !PT ;  /* 0x00000009081d7c10 */ /* 0x000fe200087fe4ff */
[----:B------:R-:W5:Y:S01]  /*0620*/  LDG.E R12, desc[UR4][R12.64] ;  /* 0x000000040c0c7981 */ /* 0x000f62000c1e1900 */
[----:B------:R-:W-:-:S03]  /*0630*/  IADD3 R22, P1, R2, UR8, RZ ;  /* 0x0000000802167c10 */ /* 0x000fc6000ff3e0ff */
[----:B------:R-:W3:Y:S04]  /*0640*/  LDG.E.EL R20, desc[UR4][R20.64] ;  /* 0x0000000414147981 */ /* 0x000ee8000c2e1900 */
[----:B------:R0:W3:Y:S01]  /*0650*/  LDG.E.EL R14, desc[UR4][R16.64] ;  /* 0x00000004100e7981 */ /* 0x0000e2000c2e1900 */
[----:B------:R-:W-:-:S03]  /*0660*/  IADD3.X R23, R7, UR9, RZ, P1, !PT ;  /* 0x0000000907177c10 */ /* 0x000fc60008ffe4ff */
[----:B------:R-:W3:Y:S04]  /*0670*/  LDG.E.EL R29, desc[UR4][R28.64] ;  /* 0x000000041c1d7981 */ /* 0x000ee8000c2e1900 */
[----:B------:R1:W3:Y:S01]  /*0680*/  LDG.E.EL R21, desc[UR4][R10.64] ;  /* 0x000000040a157981 */ /* 0x0002e2000c2e1900 */
[----:B0-----:R-:W-:-:S03]  /*0690*/  IADD3 R16, P0, R24, UR10, RZ ;  /* 0x0000000a18107c10 */ /* 0x001fc6000ff1e0ff */
[----:B------:R-:W3:Y:S01]  /*06a0*/  LDG.E.EL R23, desc[UR4][R22.64] ;  /* 0x0000000416177981 */ /* 0x000ee2000c2e1900 */
[----:B------:R-:W-:-:S03]  /*06b0*/  IADD3.X R17, R27, UR11, RZ, P0, !PT ;  /* 0x0000000b1b117c10 */ /* 0x000fc600087fe4ff */
[----:B-1----:R0:W3:Y:S01]  /*06c0*/  LDG.E R27, desc[UR4][R18.64] ;  /* 0x00000004121b7981 */ /* 0x0020e2000c1e1900 */
[----:B------:R-:W-:-:S03]  /*06d0*/  IADD3 R10, P1, R2, UR10, RZ ;  /* 0x0000000a020a7c10 */ /* 0x000fc6000ff3e0ff */
[----:B------:R-:W3:Y:S01]  /*06e0*/  LDG.E.EL R16, desc[UR4][R16.64] ;  /* 0x0000000410107981 */ /* 0x000ee2000c2e1900 */
[----:B------:R-:W-:Y:S02]  /*06f0*/  IADD3.X R11, R7, UR11, RZ, P1, !PT ;  /* 0x0000000b070b7c10 */ /* 0x000fe40008ffe4ff */
[----:B0-----:R-:W-:-:S03]  /*0700*/  IADD3 R18, P0, R9, UR10, RZ ;  /* 0x0000000a09127c10 */ /* 0x001fc6000ff1e0ff */
[----:B------:R-:W3:Y:S01]  /*0710*/  LDG.E.EL R10, desc[UR4][R10.64] ;  /* 0x000000040a0a7981 */ /* 0x000ee2000c2e1900 */
[----:B------:R-:W-:Y:S02]  /*0720*/  IADD3.X R19, R8, UR11, RZ, P0, !PT ;  /* 0x0000000b08137c10 */ /* 0x000fe400087fe4ff */
[----:B------:R-:W0:Y:S03]  /*0730*/  LDC.64 R8, c[0x0][0x248] ;  /* 0x00009200ff087b82 */ /* 0x000e260000000a00 */
[----:B------:R-:W3:Y:S01]  /*0740*/  LDG.E.EL R2, desc[UR4][R18.64] ;  /* 0x0000000412027981 */ /* 0x000ee2000c2e1900 */
[----:B0-----:R-:W-:-:S06]  /*0750*/  IMAD.WIDE R8, R6, 0x4, R8 ;  /* 0x0000000406087825 */ /* 0x001fcc00078e0208 */
[----:B------:R0:W3:Y:S01]  /*0760*/  LDG.E.EL R8, desc[UR4][R8.64] ;  /* 0x0000000408087981 */ /* 0x0000e2000c2e1900 */
[C---:B----4-:R-:W-:Y:S01]  /*0770*/  FSETP.GEU.AND P0, PT, R26.reuse, -R3, PT ;  /* 0x800000031a00720b */ /* 0x050fe20003f0e000 */
[----:B------:R-:W-:-:S05]  /*0780*/  FADD R3, R26, R3 ;  /* 0x000000031a037221 */ /* 0x000fca0000000000 */
[----:B------:R-:W-:Y:S01]  /*0790*/  FSEL R6, R3, RZ, P0 ;  /* 0x000000ff03067208 */ /* 0x000fe20000000000 */
[C---:B--2---:R-:W-:Y:S01]  /*07a0*/  FADD R7, R26.reuse, R15 ;  /* 0x0000000f1a077221 */ /* 0x044fe20000000000 */
[----:B------:R-:W-:-:S04]  /*07b0*/  FSETP.GEU.AND P1, PT, R26, -R15, PT ;  /* 0x8000000f1a00720b */ /* 0x000fc80003f2e000 */
[----:B------:R-:W-:Y:S02]  /*07c0*/  FSEL R7, R7, RZ, P1 ;  /* 0x000000ff07077208 */ /* 0x000fe40000800000 */
[C---:B------:R-:W-:Y:S01]  /*07d0*/  FSETP.GEU.AND P1, PT, R26.reuse, -R25, PT ;  /* 0x800000191a00720b */ /* 0x040fe20003f2e000 */
[----:B------:R-:W-:Y:S01]  /*07e0*/  FADD R25, R26, R25 ;  /* 0x000000191a197221 */ /* 0x000fe20000000000 */
[C---:B-----5:R-:W-:Y:S01]  /*07f0*/  FADD R3, R12.reuse, R5 ;  /* 0x000000050c037221 */ /* 0x060fe20000000000 */
[----:B------:R-:W-:Y:S02]  /*0800*/  FSETP.GEU.AND P5, PT, R12, -R5, PT ;  /* 0x800000050c00720b */ /* 0x000fe40003fae000 */
[C---:B---3--:R-:W-:Y:S01]  /*0810*/  FSETP.GEU.AND P6, PT, R26.reuse, -R14, PT ;  /* 0x8000000e1a00720b */ /* 0x048fe20003fce000 */
[----:B------:R-:W-:Y:S01]  /*0820*/  FADD R14, R26, R14 ;  /* 0x0000000e1a0e7221 */ /* 0x000fe20000000000 */
[----:B------:R-:W-:Y:S01]  /*0830*/  FADD R7, -R6, R7 ;  /* 0x0000000706077221 */ /* 0x000fe20000000100 */
[C---:B------:R-:W-:Y:S01]  /*0840*/  FSETP.GEU.AND P0, PT, R12.reuse, -R20, PT ;  /* 0x800000140c00720b */ /* 0x040fe20003f0e000 */
[C---:B------:R-:W-:Y:S01]  /*0850*/  FADD R20, R12.reuse, R20 ;  /* 0x000000140c147221 */ /* 0x040fe20000000000 */
[C---:B------:R-:W-:Y:S01]  /*0860*/  FSETP.GEU.AND P3, PT, R12.reuse, -R29, PT ;  /* 0x8000001d0c00720b */ /* 0x040fe20003f6e000 */
[----:B------:R-:W-:Y:S01]  /*0870*/  FADD R29, R12, R29 ;  /* 0x0000001d0c1d7221 */ /* 0x000fe20000000000 */
[----:B------:R-:W-:-:S02]  /*0880*/  FSEL R15, R14, RZ, P6 ;  /* 0x000000ff0e0f7208 */ /* 0x000fc40003000000 */
[C---:B------:R-:W-:Y:S01]  /*0890*/  FSETP.GEU.AND P4, PT, R12.reuse, -R23, PT ;  /* 0x800000170c00720b */ /* 0x040fe20003f8e000 */
[----:B------:R-:W-:Y:S01]  /*08a0*/  FADD R23, R12, R23 ;  /* 0x000000170c177221 */ /* 0x000fe20000000000 */
[----:B------:R-:W-:Y:S02]  /*08b0*/  FSEL R12, R3, RZ, P5 ;  /* 0x000000ff030c7208 */ /* 0x000fe40002800000 */
[C---:B------:R-:W-:Y:S01]  /*08c0*/  FSETP.GEU.AND P2, PT, R27.reuse, -R0, PT ;  /* 0x800000001b00720b */ /* 0x040fe20003f4e000 */
[----:B------:R-:W-:Y:S01]  /*08d0*/  FADD R5, R27, R0 ;  /* 0x000000001b057221 */ /* 0x000fe20000000000 */
[----:B------:R-:W-:Y:S02]  /*08e0*/  FSEL R0, R25, RZ, P1 ;  /* 0x000000ff19007208 */ /* 0x000fe40000800000 */
[C---:B------:R-:W-:Y:S01]  /*08f0*/  FSETP.GEU.AND P1, PT, R27.reuse, -R16, PT ;  /* 0x800000101b00720b */ /* 0x040fe20003f2e000 */
[----:B------:R-:W-:Y:S01]  /*0900*/  FADD R16, R27, R16 ;  /* 0x000000101b107221 */ /* 0x000fe20000000000 */
[----:B0-----:R-:W-:-:S02]  /*0910*/  FFMA R9, R21, R7, R6 ;  /* 0x0000000715097223 */ /* 0x001fc40000000006 */
[----:B------:R-:W0:Y:S01]  /*0920*/  LDC.64 R6, c[0x0][0x278] ;  /* 0x00009e00ff067b82 */ /* 0x000e220000000a00 */
[C---:B------:R-:W-:Y:S01]  /*0930*/  FSETP.GEU.AND P6, PT, R27.reuse, -R10, PT ;  /* 0x8000000a1b00720b */ /* 0x040fe20003fce000 */
[----:B------:R-:W-:-:S06]  /*0940*/  FADD R13, R27, R10 ;  /* 0x0000000a1b0d7221 */ /* 0x000fcc0000000000 */
[----:B------:R-:W1:Y:S01]  /*0950*/  LDC.64 R10, c[0x0][0x280] ;  /* 0x0000a000ff0a7b82 */ /* 0x000e620000000a00 */
[C---:B------:R-:W-:Y:S01]  /*0960*/  FSETP.GEU.AND P5, PT, R27.reuse, -R2, PT ;  /* 0x800000021b00720b */ /* 0x040fe20003fae000 */
[----:B------:R-:W-:-:S06]  /*0970*/  FADD R27, R27, R2 ;  /* 0x000000021b1b7221 */ /* 0x000fcc0000000000 */
[----:B------:R-:W2:Y:S01]  /*0980*/  LDC.64 R2, c[0x0][0x270] ;  /* 0x00009c00ff027b82 */ /* 0x000ea20000000a00 */
[----:B------:R-:W-:Y:S02]  /*0990*/  FSEL R20, R20, RZ, P0 ;  /* 0x000000ff14147208 */ /* 0x000fe40000000000 */
[----:B------:R-:W-:Y:S02]  /*09a0*/  FSEL R23, R23, RZ, P4 ;  /* 0x000000ff17177208 */ /* 0x000fe40002000000 */
[----:B------:R-:W-:Y:S02]  /*09b0*/  FSEL R29, R29, RZ, P3 ;  /* 0x000000ff1d1d7208 */ /* 0x000fe40001800000 */
[----:B------:R-:W-:Y:S02]  /*09c0*/  FSEL R14, R5, RZ, P2 ;  /* 0x000000ff050e7208 */ /* 0x000fe40001000000 */
[----:B------:R-:W-:Y:S02]  /*09d0*/  FSEL R16, R16, RZ, P1 ;  /* 0x000000ff10107208 */ /* 0x000fe40000800000 */
[----:B------:R-:W-:-:S02]  /*09e0*/  FSEL R27, R27, RZ, P5 ;  /* 0x000000ff1b1b7208 */ /* 0x000fc40002800000 */
[----:B------:R-:W-:Y:S01]  /*09f0*/  FSEL R13, R13, RZ, P6 ;  /* 0x000000ff0d0d7208 */ /* 0x000fe20003000000 */
[----:B------:R-:W-:Y:S01]  /*0a00*/  FADD R5, -R0, R15 ;  /* 0x0000000f00057221 */ /* 0x000fe20000000100 */
[----:B------:R-:W-:Y:S01]  /*0a10*/  FADD R29, -R12, R29 ;  /* 0x0000001d0c1d7221 */ /* 0x000fe20000000100 */
[----:B------:R-:W-:Y:S01]  /*0a20*/  FADD R23, -R20, R23 ;  /* 0x0000001714177221 */ /* 0x000fe20000000100 */
[----:B------:R-:W-:Y:S01]  /*0a30*/  FADD R27, -R14, R27 ;  /* 0x0000001b0e1b7221 */ /* 0x000fe20000000100 */
[----:B------:R-:W-:Y:S01]  /*0a40*/  FADD R13, -R16, R13 ;  /* 0x0000000d100d7221 */ /* 0x000fe20000000100 */
[C---:B------:R-:W-:Y:S01]  /*0a50*/  FFMA R5, R21.reuse, R5, R0 ;  /* 0x0000000515057223 */ /* 0x040fe20000000000 */
[C---:B------:R-:W-:Y:S01]  /*0a60*/  FFMA R29, R21.reuse, R29, R12 ;  /* 0x0000001d151d7223 */ /* 0x040fe2000000000c */
[C---:B------:R-:W-:Y:S01]  /*0a70*/  FFMA R20, R21.reuse, R23, R20 ;  /* 0x0000001715147223 */ /* 0x040fe20000000014 */
[C---:B------:R-:W-:Y:S01]  /*0a80*/  FFMA R27, R21.reuse, R27, R14 ;  /* 0x0000001b151b7223 */ /* 0x040fe2000000000e */
[----:B------:R-:W-:Y:S01]  /*0a90*/  FFMA R16, R21, R13, R16 ;  /* 0x0000000d15107223 */ /* 0x000fe20000000010 */
[----:B------:R-:W-:Y:S01]  /*0aa0*/  FADD R9, -R5, R9 ;  /* 0x0000000905097221 */ /* 0x000fe20000000100 */
[----:B------:R-:W-:-:S02]  /*0ab0*/  IMAD R13, R4, 0x11, RZ ;  /* 0x00000011040d7824 */ /* 0x000fc400078e02ff */
[----:B------:R-:W-:Y:S01]  /*0ac0*/  FADD R20, -R29, R20 ;  /* 0x000000141d147221 */ /* 0x000fe20000000100 */
[----:B------:R-:W-:Y:S01]  /*0ad0*/  FADD R16, -R27, R16 ;  /* 0x000000101b107221 */ /* 0x000fe20000000100 */
[----:B------:R-:W-:Y:S01]  /*0ae0*/  FFMA R9, R8, R9, R5 ;  /* 0x0000000908097223 */ /* 0x000fe20000000005 */
[----:B--2---:R-:W-:-:S04]  /*0af0*/  IMAD.WIDE R2, R13, 0x4, R2 ;  /* 0x000000040d027825 */ /* 0x004fc800078e0202 */
[C---:B------:R-:W-:Y:S01]  /*0b00*/  FFMA R29, R8.reuse, R20, R29 ;  /* 0x00000014081d7223 */ /* 0x040fe2000000001d */
[----:B------:R-:W-:Y:S01]  /*0b10*/  FFMA R27, R8, R16, R27 ;  /* 0x00000010081b7223 */ /* 0x000fe2000000001b */
[C---:B0-----:R-:W-:Y:S01]  /*0b20*/  IMAD.WIDE R6, R13.reuse, 0x4, R6 ;  /* 0x000000040d067825 */ /* 0x041fe200078e0206 */
[----:B------:R-:W-:Y:S03]  /*0b30*/  STG.E desc[UR4][R2.64], R9 ;  /* 0x0000000902007986 */ /* 0x000fe6000c101904 */
[----:B-1----:R-:W-:Y:S01]  /*0b40*/  IMAD.WIDE R10, R13, 0x4, R10 ;  /* 0x000000040d0a7825 */ /* 0x002fe200078e020a */
[----:B------:R-:W-:Y:S04]  /*0b50*/  STG.E desc[UR4][R6.64], R29 ;  /* 0x0000001d06007986 */ /* 0x000fe8000c101904 */
[----:B------:R-:W-:Y:S01]  /*0b60*/  STG.E desc[UR4][R10.64], R27 ;  /* 0x0000001b0a007986 */ /* 0x000fe2000c101904 */
[----:B------:R-:W-:Y:S05]  /*0b70*/  EXIT ;  /* 0x000000000000794d */ /* 0x000fea0003800000 */
.L_x_0:
[----:B------:R-:W-:-:S00]  /*0b80*/  BRA `(.L_x_0) ;  /* 0xfffffffc00fc7947 */ /* 0x000fc0000383ffff */
[----:B------:R-:W-:-:S00]  /*0b90*/  NOP ;  /* 0x0000000000007918 */ /* 0x000fc00000000000 */
        /* <DEDUP_REMOVED lines=14> */
.L_x_1:


//--------------------- .nv.constant0.triton_poi_fused__unsafe_index_add_convolution_mul_relu_sub_40 --------------------------
	.section	.nv.constant0.triton_poi_fused__unsafe_index_add_convolution_mul_relu_sub_40,"a",@progbits
	.sectionflags	@""
	.align	4
.nv.constant0.triton_poi_fused__unsafe_index_add_convolution_mul_relu_sub_40:
	.zero		652
